	.headerflags	@"EF_CUDA_TEXMODE_UNIFIED EF_CUDA_64BIT_ADDRESS EF_CUDA_ACCELERATORS EF_CUDA_SM90 EF_CUDA_VIRTUAL_SM(EF_CUDA_SM90)"
	.elftype	@"ET_EXEC"


//--------------------- .nv.info                  --------------------------
	.section	.nv.info,"",@"SHT_CUDA_INFO"
	.align	4


	//----- nvinfo : EIATTR_REGCOUNT
	.align		4
        /*0000*/ 	.byte	0x04, 0x2f
        /*0002*/ 	.short	(.L_3 - .L_2)
	.align		4
.L_2:
        /*0004*/ 	.word	index@(triton_poi_fused__native_batch_norm_legit_no_training_relu_4)
        /*0008*/ 	.word	0x00000012


	//----- nvinfo : EIATTR_MIN_STACK_SIZE
	.align		4
.L_3:
        /*000c*/ 	.byte	0x04, 0x12
        /*000e*/ 	.short	(.L_5 - .L_4)
	.align		4
.L_4:
        /*0010*/ 	.word	index@(triton_poi_fused__native_batch_norm_legit_no_training_relu_4)
        /*0014*/ 	.word	0x00000000


	//----- nvinfo : EIATTR_FRAME_SIZE
	.align		4
.L_5:
        /*0018*/ 	.byte	0x04, 0x11
        /*001a*/ 	.short	(.L_7 - .L_6)
	.align		4
.L_6:
        /*001c*/ 	.word	index@(triton_poi_fused__native_batch_norm_legit_no_training_relu_4)
        /*0020*/ 	.word	0x00000000


	//----- nvinfo : EIATTR_MIN_STACK_SIZE
	.align		4
.L_7:
        /*0024*/ 	.byte	0x04, 0x12
        /*0026*/ 	.short	(.L_9 - .L_8)
	.align		4
.L_8:
        /*0028*/ 	.word	index@(triton_poi_fused__native_batch_norm_legit_no_training_relu_4)
        /*002c*/ 	.word	0x00000000
.L_9:


//--------------------- .nv.info.triton_poi_fused__native_batch_norm_legit_no_training_relu_4 --------------------------
	.section	.nv.info.triton_poi_fused__native_batch_norm_legit_no_training_relu_4,"",@"SHT_CUDA_INFO"
	.sectionflags	@""
	.align	4


	//----- nvinfo : EIATTR_CUDA_API_VERSION
	.align		4
        /*0000*/ 	.byte	0x04, 0x37
        /*0002*/ 	.short	(.L_11 - .L_10)
.L_10:
        /*0004*/ 	.word	0x0000007c


	//----- nvinfo : EIATTR_KPARAM_INFO
	.align		4
.L_11:
        /*0008*/ 	.byte	0x04, 0x17
        /*000a*/ 	.short	(.L_13 - .L_12)
.L_12:
        /*000c*/ 	.word	0x00000000
        /*0010*/ 	.short	0x0006
        /*0012*/ 	.short	0x0030
        /*0014*/ 	.byte	0x00, 0xf0, 0x11, 0x00


	//----- nvinfo : EIATTR_KPARAM_INFO
	.align		4
.L_13:
        /*0018*/ 	.byte	0x04, 0x17
        /*001a*/ 	.short	(.L_15 - .L_14)
.L_14:
        /*001c*/ 	.word	0x00000000
        /*0020*/ 	.short	0x0005
        /*0022*/ 	.short	0x0028
        /*0024*/ 	.byte	0x00, 0xf4, 0x21, 0x00


	//----- nvinfo : EIATTR_KPARAM_INFO
	.align		4
.L_15:
        /*0028*/ 	.byte	0x04, 0x17
        /*002a*/ 	.short	(.L_17 - .L_16)
.L_16:
        /*002c*/ 	.word	0x00000000
        /*0030*/ 	.short	0x0004
        /*0032*/ 	.short	0x0020
        /*0034*/ 	.byte	0x00, 0xf4, 0x21, 0x00


	//----- nvinfo : EIATTR_KPARAM_INFO
	.align		4
.L_17:
        /*0038*/ 	.byte	0x04, 0x17
        /*003a*/ 	.short	(.L_19 - .L_18)
.L_18:
        /*003c*/ 	.word	0x00000000
        /*0040*/ 	.short	0x0003
        /*0042*/ 	.short	0x0018
        /*0044*/ 	.byte	0x00, 0xf4, 0x21, 0x00


	//----- nvinfo : EIATTR_KPARAM_INFO
	.align		4
.L_19:
        /*0048*/ 	.byte	0x04, 0x17
        /*004a*/ 	.short	(.L_21 - .L_20)
.L_20:
        /*004c*/ 	.word	0x00000000
        /*0050*/ 	.short	0x0002
        /*0052*/ 	.short	0x0010
        /*0054*/ 	.byte	0x00, 0xf4, 0x21, 0x00


	//----- nvinfo : EIATTR_KPARAM_INFO
	.align		4
.L_21:
        /*0058*/ 	.byte	0x04, 0x17
        /*005a*/ 	.short	(.L_23 - .L_22)
.L_22:
        /*005c*/ 	.word	0x00000000
        /*0060*/ 	.short	0x0001
        /*0062*/ 	.short	0x0008
        /*0064*/ 	.byte	0x00, 0xf4, 0x21, 0x00


	//----- nvinfo : EIATTR_KPARAM_INFO
	.align		4
.L_23:
        /*0068*/ 	.byte	0x04, 0x17
        /*006a*/ 	.short	(.L_25 - .L_24)
.L_24:
        /*006c*/ 	.word	0x00000000
        /*0070*/ 	.short	0x0000
        /*0072*/ 	.short	0x0000
        /*0074*/ 	.byte	0x00, 0xf4, 0x21, 0x00


	//----- nvinfo : EIATTR_SPARSE_MMA_MASK
	.align		4
.L_25:
        /*0078*/ 	.byte	0x03, 0x50
        /*007a*/ 	.short	0x0000


	//----- nvinfo : EIATTR_MAXREG_COUNT
	.align		4
        /*007c*/ 	.byte	0x03, 0x1b
        /*007e*/ 	.short	0x00ff


	//----- nvinfo : EIATTR_EXIT_INSTR_OFFSETS
	.align		4
        /*0080*/ 	.byte	0x04, 0x1c
        /*0082*/ 	.short	(.L_27 - .L_26)


	//   ....[0]....
.L_26:
        /*0084*/ 	.word	0x000002f0


	//   ....[1]....
        /*0088*/ 	.word	0x00000310


	//----- nvinfo : EIATTR_REQNTID
	.align		4
.L_27:
        /*008c*/ 	.byte	0x04, 0x10
        /*008e*/ 	.short	(.L_29 - .L_28)
.L_28:
        /*0090*/ 	.word	0x00000080
        /*0094*/ 	.word	0x00000001
        /*0098*/ 	.word	0x00000001


	//----- nvinfo : EIATTR_CBANK_PARAM_SIZE
	.align		4
.L_29:
        /*009c*/ 	.byte	0x03, 0x19
        /*009e*/ 	.short	0x0034


	//----- nvinfo : EIATTR_PARAM_CBANK
	.align		4
        /*00a0*/ 	.byte	0x04, 0x0a
        /*00a2*/ 	.short	(.L_31 - .L_30)
	.align		4
.L_30:
        /*00a4*/ 	.word	index@(.nv.constant0.triton_poi_fused__native_batch_norm_legit_no_training_relu_4)
        /*00a8*/ 	.short	0x0210
        /*00aa*/ 	.short	0x0034


	//----- nvinfo : EIATTR_SW_WAR
	.align		4
.L_31:
        /*00ac*/ 	.byte	0x04, 0x36
        /*00ae*/ 	.short	(.L_33 - .L_32)
.L_32:
        /*00b0*/ 	.word	0x00000008
.L_33:


//--------------------- .nv.callgraph             --------------------------
	.section	.nv.callgraph,"",@"SHT_CUDA_CALLGRAPH"
	.align	4
	.sectionentsize	8
	.align		4
        /*0000*/ 	.word	0x00000000
	.align		4
        /*0004*/ 	.word	0xffffffff
	.align		4
        /*0008*/ 	.word	0x00000000
	.align		4
        /*000c*/ 	.word	0xfffffffe
	.align		4
        /*0010*/ 	.word	0x00000000
	.align		4
        /*0014*/ 	.word	0xfffffffd
	.align		4
        /*0018*/ 	.word	0x00000000
	.align		4
        /*001c*/ 	.word	0xfffffffc


//--------------------- .nv.constant4             --------------------------
	.section	.nv.constant4,"a",@progbits
	.align	8
	.align		8
.nv.constant4:
        /*0000*/ 	.dword	_$_str
	.align		8
        /*0008*/ 	.dword	_$_str_$_2


//--------------------- .text.triton_poi_fused__native_batch_norm_legit_no_training_relu_4 --------------------------
	.section	.text.triton_poi_fused__native_batch_norm_legit_no_training_relu_4,"ax",@progbits
	.align	128
        .global         triton_poi_fused__native_batch_norm_legit_no_training_relu_4
        .type           triton_poi_fused__native_batch_norm_legit_no_training_relu_4,@function
        .size           triton_poi_fused__native_batch_norm_legit_no_training_relu_4,(.L_x_1 - triton_poi_fused__native_batch_norm_legit_no_training_relu_4)
        .other          triton_poi_fused__native_batch_norm_legit_no_training_relu_4,@"STO_CUDA_ENTRY STV_DEFAULT"
triton_poi_fused__native_batch_norm_legit_no_training_relu_4:
.text.triton_poi_fused__native_batch_norm_legit_no_training_relu_4:
[----:B------:R-:W0:Y:S01]  /*0000*/  LDC R1, c[0x0][0x28] ;  /* 0x00000a00ff017b82 */ /* 0x000e220000000800 */
[----:B------:R-:W1:Y:S07]  /*0010*/  S2R R0, SR_TID.X ;  /* 0x0000000000007919 */ /* 0x000e6e0000002100 */
[----:B------:R-:W2:Y:S01]  /*0020*/  LDC.64 R8, c[0x0][0x220] ;  /* 0x00008800ff087b82 */ /* 0x000ea20000000a00 */
[----:B------:R-:W-:Y:S01]  /*0030*/  HFMA2.MMA R14, -RZ, RZ, 0, 0 ;  /* 0x00000000ff0e7435 */ /* 0x000fe200000001ff */
[----:B------:R-:W-:Y:S01]  /*0040*/  ULDC.64 UR4, c[0x0][0x208] ;  /* 0x0000820000047ab9 */ /* 0x000fe20000000a00 */
[----:B------:R-:W3:Y:S05]  /*0050*/  S2R R3, SR_CTAID.X ;  /* 0x0000000000037919 */ /* 0x000eea0000002500 */
[----:B------:R-:W4:Y:S08]  /*0060*/  LDC.64 R4, c[0x0][0x210] ;  /* 0x00008400ff047b82 */ /* 0x000f300000000a00 */
[----:B------:R-:W5:Y:S08]  /*0070*/  LDC.64 R6, c[0x0][0x218] ;  /* 0x00008600ff067b82 */ /* 0x000f700000000a00 */
[----:B------:R-:W5:Y:S01]  /*0080*/  LDC.64 R10, c[0x0][0x228] ;  /* 0x00008a00ff0a7b82 */ /* 0x000f620000000a00 */
[----:B-1----:R-:W-:-:S07]  /*0090*/  LOP3.LUT R0, R0, 0x7f, RZ, 0xc0, !PT ;  /* 0x0000007f00007812 */ /* 0x002fce00078ec0ff */
[----:B------:R-:W1:Y:S01]  /*00a0*/  LDC.64 R12, c[0x0][0x230] ;  /* 0x00008c00ff0c7b82 */ /* 0x000e620000000a00 */
[----:B---3--:R-:W-:-:S04]  /*00b0*/  LEA R0, R3, R0, 0x7 ;  /* 0x0000000003007211 */ /* 0x008fc800078e38ff */
[C---:B------:R-:W-:Y:S01]  /*00c0*/  ISETP.GE.AND P0, PT, R0.reuse, 0xc00, PT ;  /* 0x00000c000000780c */ /* 0x040fe20003f06270 */
[----:B------:R-:W-:-:S05]  /*00d0*/  IMAD.HI R2, R0, 0x2aaaaaab, RZ ;  /* 0x2aaaaaab00027827 */ /* 0x000fca00078e02ff */
[----:B------:R-:W-:-:S04]  /*00e0*/  SHF.R.U32.HI R3, RZ, 0x1f, R2 ;  /* 0x0000001fff037819 */ /* 0x000fc80000011602 */
[----:B------:R-:W-:-:S05]  /*00f0*/  LEA.HI R3, R2, R3, RZ, 0x1d ;  /* 0x0000000302037211 */ /* 0x000fca00078fe8ff */
[----:B------:R-:W-:-:S04]  /*0100*/  IMAD R15, R3, -0x30, R0 ;  /* 0xffffffd0030f7824 */ /* 0x000fc800078e0200 */
[----:B--2---:R-:W-:-:S05]  /*0110*/  IMAD.WIDE R8, R15, 0x4, R8 ;  /* 0x000000040f087825 */ /* 0x004fca00078e0208 */
[----:B------:R2:W3:Y:S01]  /*0120*/  @!P0 LDG.E.EL R14, desc[UR4][R8.64] ;  /* 0x00000004080e8981 */ /* 0x0004e2000c2e1900 */
[----:B------:R-:W-:Y:S01]  /*0130*/  CS2R R2, SRZ ;  /* 0x0000000000027805 */ /* 0x000fe2000001ff00 */
[----:B----4-:R-:W-:-:S04]  /*0140*/  IMAD.WIDE R4, R0, 0x4, R4 ;  /* 0x0000000400047825 */ /* 0x010fc800078e0204 */
[C---:B-----5:R-:W-:Y:S01]  /*0150*/  IMAD.WIDE R6, R15.reuse, 0x4, R6 ;  /* 0x000000040f067825 */ /* 0x060fe200078e0206 */
[----:B------:R4:W5:Y:S03]  /*0160*/  @!P0 LDG.E R2, desc[UR4][R4.64] ;  /* 0x0000000404028981 */ /* 0x000966000c1e1900 */
[C---:B0-2---:R-:W-:Y:S01]  /*0170*/  IMAD.WIDE R8, R15.reuse, 0x4, R10 ;  /* 0x000000040f087825 */ /* 0x045fe200078e020a */
[----:B------:R0:W5:Y:S03]  /*0180*/  @!P0 LDG.E.EL R3, desc[UR4][R6.64] ;  /* 0x0000000406038981 */ /* 0x000166000c2e1900 */
[----:B-1----:R-:W-:Y:S01]  /*0190*/  IMAD.WIDE R10, R15, 0x4, R12 ;  /* 0x000000040f0a7825 */ /* 0x002fe200078e020c */
[----:B------:R-:W-:Y:S01]  /*01a0*/  CS2R R12, SRZ ;  /* 0x00000000000c7805 */ /* 0x000fe2000001ff00 */
[----:B----4-:R-:W1:Y:S05]  /*01b0*/  LDC.64 R4, c[0x0][0x238] ;  /* 0x00008e00ff047b82 */ /* 0x010e6a0000000a00 */
[----:B------:R-:W2:Y:S04]  /*01c0*/  @!P0 LDG.E.EL R12, desc[UR4][R8.64] ;  /* 0x00000004080c8981 */ /* 0x000ea8000c2e1900 */
[----:B------:R-:W2:Y:S01]  /*01d0*/  @!P0 LDG.E.EL R13, desc[UR4][R10.64] ;  /* 0x000000040a0d8981 */ /* 0x000ea2000c2e1900 */
[----:B0-----:R-:W-:Y:S01]  /*01e0*/  MOV R6, 0x3e800000 ;  /* 0x3e80000000067802 */ /* 0x001fe20000000f00 */
[----:B---3--:R-:W-:-:S04]  /*01f0*/  FADD R14, R14, 0.0010000000474974513054 ;  /* 0x3a83126f0e0e7421 */ /* 0x008fc80000000000 */
[----:B------:R-:W0:Y:S01]  /*0200*/  MUFU.SQRT R15, R14 ;  /* 0x0000000e000f7308 */ /* 0x000e220000002000 */
[----:B-----5:R-:W-:Y:S01]  /*0210*/  FADD R2, -R3, R2 ;  /* 0x0000000203027221 */ /* 0x020fe20000000100 */
[C---:B0-----:R-:W-:Y:S02]  /*0220*/  FSETP.GT.AND P1, PT, R15.reuse, 8.50705917302346158658e+37, PT ;  /* 0x7e8000000f00780b */ /* 0x041fe40003f24000 */
[----:B------:R-:W-:Y:S02]  /*0230*/  FSETP.GEU.AND P2, PT, R15, 1.175494350822287508e-38, PT ;  /* 0x008000000f00780b */ /* 0x000fe40003f4e000 */
[----:B------:R-:W-:-:S09]  /*0240*/  FSEL R6, R6, 1, P1 ;  /* 0x3f80000006067808 */ /* 0x000fd20000800000 */
[----:B------:R-:W-:Y:S02]  /*0250*/  @P1 FMUL R15, R15, 0.25 ;  /* 0x3e8000000f0f1820 */ /* 0x000fe40000400000 */
[----:B------:R-:W-:Y:S02]  /*0260*/  @!P2 FMUL R6, R6, 16777216 ;  /* 0x4b8000000606a820 */ /* 0x000fe40000400000 */
[----:B------:R-:W-:-:S06]  /*0270*/  @!P2 FMUL R15, R15, 16777216 ;  /* 0x4b8000000f0fa820 */ /* 0x000fcc0000400000 */
[----:B------:R-:W0:Y:S02]  /*0280*/  MUFU.RCP R15, R15 ;  /* 0x0000000f000f7308 */ /* 0x000e240000001000 */
[----:B0-----:R-:W-:-:S04]  /*0290*/  FMUL R3, R15, R6 ;  /* 0x000000060f037220 */ /* 0x001fc80000400000 */
[----:B------:R-:W-:-:S04]  /*02a0*/  FMUL R2, R2, R3 ;  /* 0x0000000302027220 */ /* 0x000fc80000400000 */
[----:B--2---:R-:W-:Y:S01]  /*02b0*/  FFMA R12, R2, R12, R13 ;  /* 0x0000000c020c7223 */ /* 0x004fe2000000000d */
[----:B-1----:R-:W-:-:S04]  /*02c0*/  IMAD.WIDE R2, R0, 0x4, R4 ;  /* 0x0000000400027825 */ /* 0x002fc800078e0204 */
[----:B------:R-:W-:-:S04]  /*02d0*/  FSETP.GEU.AND P1, PT, R12, RZ, PT ;  /* 0x000000ff0c00720b */ /* 0x000fc80003f2e000 */
[----:B------:R-:W-:Y:S01]  /*02e0*/  FSEL R5, R12, RZ, P1 ;  /* 0x000000ff0c057208 */ /* 0x000fe20000800000 */
[----:B------:R-:W-:Y:S08]  /*02f0*/  @P0 EXIT ;  /* 0x000000000000094d */ /* 0x000ff00003800000 */
[----:B------:R-:W-:Y:S01]  /*0300*/  STG.E desc[UR4][R2.64], R5 ;  /* 0x0000000502007986 */ /* 0x000fe2000c101904 */
[----:B------:R-:W-:Y:S05]  /*0310*/  EXIT ;  /* 0x000000000000794d */ /* 0x000fea0003800000 */
.L_x_0:
[----:B------:R-:W-:-:S00]  /*0320*/  BRA `(.L_x_0) ;  /* 0xfffffffc00fc7947 */ /* 0x000fc0000383ffff */
[----:B------:R-:W-:-:S00]  /*0330*/  NOP ;  /* 0x0000000000007918 */ /* 0x000fc00000000000 */
        /* <DEDUP_REMOVED lines=12> */
.L_x_1:


//--------------------- .nv.global.init           --------------------------
	.section	.nv.global.init,"aw",@progbits
.nv.global.init:
	.type		_$_str,@object
	.size		_$_str,(_$_str_$_2 - _$_str)
_$_str:
        /*0000*/ 	.byte	0x5f, 0x5f, 0x43, 0x55, 0x44, 0x41, 0x5f, 0x46, 0x54, 0x5a, 0x00
	.type		_$_str_$_2,@object
	.size		_$_str_$_2,(.L_1 - _$_str_$_2)
_$_str_$_2:
        /*000b*/ 	.byte	0x5f, 0x5f, 0x43, 0x55, 0x44, 0x41, 0x5f, 0x50, 0x52, 0x45, 0x43, 0x5f, 0x53, 0x51, 0x52, 0x54
        /*001b*/ 	.byte	0x00
.L_1:


//--------------------- .nv.constant0.triton_poi_fused__native_batch_norm_legit_no_training_relu_4 --------------------------
	.section	.nv.constant0.triton_poi_fused__native_batch_norm_legit_no_training_relu_4,"a",@progbits
	.sectionflags	@""
	.align	4
.nv.constant0.triton_poi_fused__native_batch_norm_legit_no_training_relu_4:
	.zero		580
